//
// Generated by NVIDIA NVVM Compiler
//
// Compiler Build ID: CL-36424714
// Cuda compilation tools, release 13.0, V13.0.88
// Based on NVVM 20.0.0
//

.version 9.0
.target sm_100
.address_size 64

	// .globl	_Z9gemm_wmmaPKdS0_Pdmmm

.visible .entry _Z9gemm_wmmaPKdS0_Pdmmm(
	.param .u64 .ptr .align 1 _Z9gemm_wmmaPKdS0_Pdmmm_param_0,
	.param .u64 .ptr .align 1 _Z9gemm_wmmaPKdS0_Pdmmm_param_1,
	.param .u64 .ptr .align 1 _Z9gemm_wmmaPKdS0_Pdmmm_param_2,
	.param .u64 _Z9gemm_wmmaPKdS0_Pdmmm_param_3,
	.param .u64 _Z9gemm_wmmaPKdS0_Pdmmm_param_4,
	.param .u64 _Z9gemm_wmmaPKdS0_Pdmmm_param_5
)
{
	.reg .pred 	%p<9>;
	.reg .b32 	%r<16>;
	.reg .b64 	%rd<64>;
	.reg .b64 	%fd<45>;

	ld.param.u64 	%rd29, [_Z9gemm_wmmaPKdS0_Pdmmm_param_0];
	ld.param.u64 	%rd30, [_Z9gemm_wmmaPKdS0_Pdmmm_param_1];
	ld.param.u64 	%rd34, [_Z9gemm_wmmaPKdS0_Pdmmm_param_3];
	ld.param.u64 	%rd32, [_Z9gemm_wmmaPKdS0_Pdmmm_param_4];
	ld.param.u64 	%rd33, [_Z9gemm_wmmaPKdS0_Pdmmm_param_5];
	cvt.u32.u64 	%r1, %rd33;
	mov.u32 	%r2, %ctaid.y;
	shl.b32 	%r5, %r2, 3;
	cvt.u64.u32 	%rd1, %r5;
	mov.u32 	%r6, %ctaid.x;
	shl.b32 	%r7, %r6, 3;
	cvt.u64.u32 	%rd2, %r7;
	setp.le.u64 	%p1, %rd34, %rd1;
	setp.le.u64 	%p2, %rd32, %rd2;
	and.pred  	%p3, %p1, %p2;
	@%p3 bra 	$L__BB0_9;
	add.s32 	%r8, %r1, 6;
	setp.lt.u32 	%p4, %r8, 7;
	mov.f64 	%fd43, 0d0000000000000000;
	mov.f64 	%fd44, %fd43;
	@%p4 bra 	$L__BB0_8;
	add.s32 	%r9, %r1, 3;
	shr.s32 	%r10, %r9, 31;
	shr.u32 	%r11, %r10, 30;
	add.s32 	%r12, %r9, %r11;
	shr.s32 	%r13, %r12, 2;
	cvt.u32.u64 	%r3, %rd32;
	max.u32 	%r4, %r13, 1;
	cvt.s64.s32 	%rd3, %r4;
	setp.lt.u32 	%p5, %r13, 4;
	mov.b64 	%rd60, 0;
	mov.f64 	%fd43, 0d0000000000000000;
	@%p5 bra 	$L__BB0_5;
	and.b64  	%rd60, %rd3, -4;
	cvt.u64.u32 	%rd36, %r2;
	mul.lo.s64 	%rd37, %rd33, %rd36;
	shl.b64 	%rd38, %rd37, 6;
	add.s64 	%rd39, %rd38, %rd29;
	add.s64 	%rd58, %rd39, 64;
	shl.b64 	%rd6, %rd32, 5;
	shl.b64 	%rd40, %rd2, 3;
	add.s64 	%rd57, %rd30, %rd40;
	shl.b64 	%rd8, %rd32, 7;
	shl.b64 	%rd9, %rd32, 6;
	mul.lo.s64 	%rd10, %rd32, 96;
	mov.f64 	%fd43, 0d0000000000000000;
	mov.u64 	%rd59, %rd60;
	mov.f64 	%fd44, %fd43;
$L__BB0_4:
	.pragma "nounroll";
	wmma.load.a.sync.aligned.row.m8n8k4.f64 	{%fd19}, [%rd58+-64], %r1;
	wmma.load.b.sync.aligned.row.m8n8k4.f64 	{%fd20}, [%rd57], %r3;
	wmma.mma.sync.aligned.row.row.m8n8k4.f64.f64.f64.f64.rn {%fd21, %fd22}, {%fd19}, {%fd20}, {%fd44, %fd43};
	wmma.load.a.sync.aligned.row.m8n8k4.f64 	{%fd23}, [%rd58+-32], %r1;
	add.s64 	%rd41, %rd57, %rd6;
	wmma.load.b.sync.aligned.row.m8n8k4.f64 	{%fd24}, [%rd41], %r3;
	wmma.mma.sync.aligned.row.row.m8n8k4.f64.f64.f64.f64.rn {%fd25, %fd26}, {%fd23}, {%fd24}, {%fd21, %fd22};
	wmma.load.a.sync.aligned.row.m8n8k4.f64 	{%fd27}, [%rd58], %r1;
	add.s64 	%rd42, %rd57, %rd9;
	wmma.load.b.sync.aligned.row.m8n8k4.f64 	{%fd28}, [%rd42], %r3;
	wmma.mma.sync.aligned.row.row.m8n8k4.f64.f64.f64.f64.rn {%fd29, %fd30}, {%fd27}, {%fd28}, {%fd25, %fd26};
	wmma.load.a.sync.aligned.row.m8n8k4.f64 	{%fd31}, [%rd58+32], %r1;
	add.s64 	%rd43, %rd57, %rd10;
	wmma.load.b.sync.aligned.row.m8n8k4.f64 	{%fd32}, [%rd43], %r3;
	wmma.mma.sync.aligned.row.row.m8n8k4.f64.f64.f64.f64.rn {%fd44, %fd43}, {%fd31}, {%fd32}, {%fd29, %fd30};
	add.s64 	%rd59, %rd59, -4;
	add.s64 	%rd58, %rd58, 128;
	add.s64 	%rd57, %rd57, %rd8;
	setp.ne.s64 	%p6, %rd59, 0;
	@%p6 bra 	$L__BB0_4;
$L__BB0_5:
	cvt.s64.s32 	%rd18, %r4;
	and.b32  	%r14, %r4, 3;
	setp.eq.s32 	%p7, %r14, 0;
	@%p7 bra 	$L__BB0_8;
	mul.lo.s64 	%rd44, %rd60, %rd32;
	shl.b64 	%rd45, %rd44, 5;
	shl.b64 	%rd46, %rd2, 3;
	add.s64 	%rd47, %rd45, %rd46;
	add.s64 	%rd63, %rd30, %rd47;
	shl.b64 	%rd20, %rd32, 5;
	cvt.u64.u32 	%rd48, %r2;
	mul.lo.s64 	%rd49, %rd33, %rd48;
	shl.b64 	%rd50, %rd49, 6;
	shl.b64 	%rd51, %rd60, 5;
	add.s64 	%rd52, %rd50, %rd51;
	add.s64 	%rd62, %rd29, %rd52;
	and.b64  	%rd61, %rd18, 3;
$L__BB0_7:
	.pragma "nounroll";
	wmma.load.a.sync.aligned.row.m8n8k4.f64 	{%fd33}, [%rd62], %r1;
	wmma.load.b.sync.aligned.row.m8n8k4.f64 	{%fd34}, [%rd63], %r3;
	wmma.mma.sync.aligned.row.row.m8n8k4.f64.f64.f64.f64.rn {%fd44, %fd43}, {%fd33}, {%fd34}, {%fd44, %fd43};
	add.s64 	%rd63, %rd63, %rd20;
	add.s64 	%rd62, %rd62, 32;
	add.s64 	%rd61, %rd61, -1;
	setp.ne.s64 	%p8, %rd61, 0;
	@%p8 bra 	$L__BB0_7;
$L__BB0_8:
	ld.param.u64 	%rd56, [_Z9gemm_wmmaPKdS0_Pdmmm_param_2];
	mad.lo.s64 	%rd53, %rd32, %rd1, %rd2;
	shl.b64 	%rd54, %rd53, 3;
	add.s64 	%rd55, %rd56, %rd54;
	cvt.u32.u64 	%r15, %rd32;
	wmma.store.d.sync.aligned.row.m8n8k4.f64 	[%rd55], {%fd44, %fd43}, %r15;
$L__BB0_9:
	ret;

}


// ===== COMPILED SASS (sm_100) =====

	.target	sm_100

	.elftype	@"ET_EXEC"


//--------------------- .note.nv.tkinfo           --------------------------
	.section	.note.nv.tkinfo,"",@"SHT_NOTE"
	.sectionflags	@"SHF_NOTE_NV_TKINFO"
	.tkinfo
        /*0018*/ 	.word	0x00000002
        /*0030*/ 	.string	""
        /*0030*/ 	.string	"ptxas"
        /*0030*/ 	.string	"Cuda compilation tools, release 13.0, V13.0.88"
        /*0030*/ 	.string	"Build cuda_13.0.r13.0/compiler.36424714_0"
        /*0030*/ 	.string	"-arch sm_100 -m 64 "



//--------------------- .note.nv.cuinfo           --------------------------
	.section	.note.nv.cuinfo,"",@"SHT_NOTE"
	.sectionflags	@"SHF_NOTE_NV_CUINFO"
        /*0018*/ 	.short	0x0002
        /*001a*/ 	.short	0x0064
        /*001c*/ 	.short	0x0082
	.zero		2


//--------------------- .nv.info                  --------------------------
	.section	.nv.info,"",@"SHT_CUDA_INFO"
	.align	4


	//----- nvinfo : EIATTR_REGCOUNT
	.align		4
        /*0000*/ 	.byte	0x04, 0x2f
        /*0002*/ 	.short	(.L_1 - .L_0)
	.align		4
.L_0:
        /*0004*/ 	.word	index@(_Z9gemm_wmmaPKdS0_Pdmmm)
        /*0008*/ 	.word	0x0000001e


	//----- nvinfo : EIATTR_FRAME_SIZE
	.align		4
.L_1:
        /*000c*/ 	.byte	0x04, 0x11
        /*000e*/ 	.short	(.L_3 - .L_2)
	.align		4
.L_2:
        /*0010*/ 	.word	index@(_Z9gemm_wmmaPKdS0_Pdmmm)
        /*0014*/ 	.word	0x00000000


	//----- nvinfo : EIATTR_MIN_STACK_SIZE
	.align		4
.L_3:
        /*0018*/ 	.byte	0x04, 0x12
        /*001a*/ 	.short	(.L_5 - .L_4)
	.align		4
.L_4:
        /*001c*/ 	.word	index@(_Z9gemm_wmmaPKdS0_Pdmmm)
        /*0020*/ 	.word	0x00000000
.L_5:


//--------------------- .nv.compat                --------------------------
	.section	.nv.compat,"",@"SHT_CUDA_COMPAT_INFO"
	.align	4
        /*0000*/ 	.byte	0x02, 0x09, 0x00, 0x00, 0x02, 0x02, 0x01, 0x00, 0x02, 0x05, 0x05, 0x00, 0x03, 0x07, 0x01, 0x01
        /*0010*/ 	.byte	0x02, 0x03, 0x00, 0x00, 0x02, 0x06, 0x01, 0x00, 0x04, 0x0b, 0x08, 0x00, 0x01, 0x00, 0x00, 0x00
        /*0020*/ 	.byte	0x00, 0x00, 0x00, 0x00


//--------------------- .nv.info._Z9gemm_wmmaPKdS0_Pdmmm --------------------------
	.section	.nv.info._Z9gemm_wmmaPKdS0_Pdmmm,"",@"SHT_CUDA_INFO"
	.sectionflags	@""
	.align	4


	//----- nvinfo : EIATTR_CUDA_API_VERSION
	.align		4
        /*0000*/ 	.byte	0x04, 0x37
        /*0002*/ 	.short	(.L_7 - .L_6)
.L_6:
        /*0004*/ 	.word	0x00000082


	//----- nvinfo : EIATTR_KPARAM_INFO
	.align		4
.L_7:
        /*0008*/ 	.byte	0x04, 0x17
        /*000a*/ 	.short	(.L_9 - .L_8)
.L_8:
        /*000c*/ 	.word	0x00000000
        /*0010*/ 	.short	0x0005
        /*0012*/ 	.short	0x0028
        /*0014*/ 	.byte	0x00, 0xf0, 0x21, 0x00


	//----- nvinfo : EIATTR_KPARAM_INFO
	.align		4
.L_9:
        /*0018*/ 	.byte	0x04, 0x17
        /*001a*/ 	.short	(.L_11 - .L_10)
.L_10:
        /*001c*/ 	.word	0x00000000
        /*0020*/ 	.short	0x0004
        /*0022*/ 	.short	0x0020
        /*0024*/ 	.byte	0x00, 0xf0, 0x21, 0x00


	//----- nvinfo : EIATTR_KPARAM_INFO
	.align		4
.L_11:
        /*0028*/ 	.byte	0x04, 0x17
        /*002a*/ 	.short	(.L_13 - .L_12)
.L_12:
        /*002c*/ 	.word	0x00000000
        /*0030*/ 	.short	0x0003
        /*0032*/ 	.short	0x0018
        /*0034*/ 	.byte	0x00, 0xf0, 0x21, 0x00


	//----- nvinfo : EIATTR_KPARAM_INFO
	.align		4
.L_13:
        /*0038*/ 	.byte	0x04, 0x17
        /*003a*/ 	.short	(.L_15 - .L_14)
.L_14:
        /*003c*/ 	.word	0x00000000
        /*0040*/ 	.short	0x0002
        /*0042*/ 	.short	0x0010
        /*0044*/ 	.byte	0x00, 0xf5, 0x21, 0x00


	//----- nvinfo : EIATTR_KPARAM_INFO
	.align		4
.L_15:
        /*0048*/ 	.byte	0x04, 0x17
        /*004a*/ 	.short	(.L_17 - .L_16)
.L_16:
        /*004c*/ 	.word	0x00000000
        /*0050*/ 	.short	0x0001
        /*0052*/ 	.short	0x0008
        /*0054*/ 	.byte	0x00, 0xf5, 0x21, 0x00


	//----- nvinfo : EIATTR_KPARAM_INFO
	.align		4
.L_17:
        /*0058*/ 	.byte	0x04, 0x17
        /*005a*/ 	.short	(.L_19 - .L_18)
.L_18:
        /*005c*/ 	.word	0x00000000
        /*0060*/ 	.short	0x0000
        /*0062*/ 	.short	0x0000
        /*0064*/ 	.byte	0x00, 0xf5, 0x21, 0x00


	//----- nvinfo : EIATTR_SPARSE_MMA_MASK
	.align		4
.L_19:
        /*0068*/ 	.byte	0x03, 0x50
        /*006a*/ 	.short	0x0000


	//----- nvinfo : EIATTR_WMMA_USED
	.align		4
        /*006c*/ 	.byte	0x01, 0x2b
	.zero		2


	//----- nvinfo : EIATTR_MAXREG_COUNT
	.align		4
        /*0070*/ 	.byte	0x03, 0x1b
        /*0072*/ 	.short	0x00ff


	//----- nvinfo : EIATTR_MERCURY_ISA_VERSION
	.align		4
        /*0074*/ 	.byte	0x03, 0x5f
        /*0076*/ 	.short	0x0101


	//----- nvinfo : EIATTR_VRC_CTA_INIT_COUNT
	.align		4
        /*0078*/ 	.byte	0x02, 0x4a
	.zero		1
	.zero		1


	//----- nvinfo : EIATTR_EXIT_INSTR_OFFSETS
	.align		4
        /*007c*/ 	.byte	0x04, 0x1c
        /*007e*/ 	.short	(.L_21 - .L_20)


	//   ....[0]....
.L_20:
        /*0080*/ 	.word	0x000000c0


	//   ....[1]....
        /*0084*/ 	.word	0x00000b30


	//----- nvinfo : EIATTR_CBANK_PARAM_SIZE
	.align		4
.L_21:
        /*0088*/ 	.byte	0x03, 0x19
        /*008a*/ 	.short	0x0030


	//----- nvinfo : EIATTR_PARAM_CBANK
	.align		4
        /*008c*/ 	.byte	0x04, 0x0a
        /*008e*/ 	.short	(.L_23 - .L_22)
	.align		4
.L_22:
        /*0090*/ 	.word	index@(.nv.constant0._Z9gemm_wmmaPKdS0_Pdmmm)
        /*0094*/ 	.short	0x0380
        /*0096*/ 	.short	0x0030


	//----- nvinfo : EIATTR_SW_WAR
	.align		4
.L_23:
        /*0098*/ 	.byte	0x04, 0x36
        /*009a*/ 	.short	(.L_25 - .L_24)
.L_24:
        /*009c*/ 	.word	0x00000008
.L_25:


//--------------------- .nv.callgraph             --------------------------
	.section	.nv.callgraph,"",@"SHT_CUDA_CALLGRAPH"
	.align	4
	.sectionentsize	8
	.align		4
        /*0000*/ 	.word	0x00000000
	.align		4
        /*0004*/ 	.word	0xffffffff
	.align		4
        /*0008*/ 	.word	0x00000000
	.align		4
        /*000c*/ 	.word	0xfffffffe
	.align		4
        /*0010*/ 	.word	0x00000000
	.align		4
        /*0014*/ 	.word	0xfffffffd
	.align		4
        /*0018*/ 	.word	0x00000000
	.align		4
        /*001c*/ 	.word	0xfffffffc


//--------------------- .text._Z9gemm_wmmaPKdS0_Pdmmm --------------------------
	.section	.text._Z9gemm_wmmaPKdS0_Pdmmm,"ax",@progbits
	.align	128
        .global         _Z9gemm_wmmaPKdS0_Pdmmm
        .type           _Z9gemm_wmmaPKdS0_Pdmmm,@function
        .size           _Z9gemm_wmmaPKdS0_Pdmmm,(.L_x_5 - _Z9gemm_wmmaPKdS0_Pdmmm)
        .other          _Z9gemm_wmmaPKdS0_Pdmmm,@"STO_CUDA_ENTRY STV_DEFAULT"
_Z9gemm_wmmaPKdS0_Pdmmm:
.text._Z9gemm_wmmaPKdS0_Pdmmm:
[----:B------:R-:W-:Y:S08]  /*0000*/  LDC R1, c[0x0][0x37c] ;  /* 0x0000df00ff017b82 */ /* 0x000ff00000000800 */
[----:B------:R-:W0:Y:S01]  /*0010*/  S2UR UR6, SR_CTAID.X ;  /* 0x00000000000679c3 */ /* 0x000e220000002500 */
[----:B------:R-:W1:Y:S07]  /*0020*/  LDCU.64 UR20, c[0x0][0x3a0] ;  /* 0x00007400ff1477ac */ /* 0x000e6e0008000a00 */
[----:B------:R-:W2:Y:S08]  /*0030*/  S2UR UR7, SR_CTAID.Y ;  /* 0x00000000000779c3 */ /* 0x000eb00000002600 */
[----:B------:R-:W3:Y:S01]  /*0040*/  LDC.64 R2, c[0x0][0x398] ;  /* 0x0000e600ff027b82 */ /* 0x000ee20000000a00 */
[----:B0-----:R-:W-:-:S04]  /*0050*/  USHF.L.U32 UR6, UR6, 0x3, URZ ;  /* 0x0000000306067899 */ /* 0x001fc800080006ff */
[----:B-1----:R-:W-:Y:S02]  /*0060*/  UISETP.GE.U32.AND UP0, UPT, UR6, UR20, UPT ;  /* 0x000000140600728c */ /* 0x002fe4000bf06070 */
[----:B--2---:R-:W-:Y:S02]  /*0070*/  USHF.L.U32 UR4, UR7, 0x3, URZ ;  /* 0x0000000307047899 */ /* 0x004fe400080006ff */
[----:B------:R-:W-:-:S04]  /*0080*/  UISETP.GE.U32.AND.EX UP0, UPT, URZ, UR21, UPT, UP0 ;  /* 0x00000015ff00728c */ /* 0x000fc8000bf06100 */
[----:B---3--:R-:W-:Y:S02]  /*0090*/  ISETP.LE.U32.AND P0, PT, R2, UR4, PT ;  /* 0x0000000402007c0c */ /* 0x008fe4000bf03070 */
[----:B------:R-:W-:Y:S02]  /*00a0*/  PLOP3.LUT P1, PT, PT, PT, UP0, 0x80, 0x8 ;  /* 0x000000000008781c */ /* 0x000fe40003f2f008 */
[----:B------:R-:W-:-:S13]  /*00b0*/  ISETP.GE.U32.AND.EX P0, PT, RZ, R3, PT, P0 ;  /* 0x00000003ff00720c */ /* 0x000fda0003f06100 */
[----:B------:R-:W-:Y:S05]  /*00c0*/  @P1 EXIT P0 ;  /* 0x000000000000194d */ /* 0x000fea0000000000 */
[----:B------:R-:W0:Y:S01]  /*00d0*/  LDCU UR29, c[0x0][0x3a8] ;  /* 0x00007500ff1d77ac */ /* 0x000e220008000800 */
[----:B------:R-:W-:Y:S02]  /*00e0*/  CS2R R6, SRZ ;  /* 0x0000000000067805 */ /* 0x000fe4000001ff00 */
[----:B------:R-:W-:Y:S01]  /*00f0*/  CS2R R4, SRZ ;  /* 0x0000000000047805 */ /* 0x000fe2000001ff00 */
[----:B------:R-:W1:Y:S01]  /*0100*/  LDCU.64 UR18, c[0x0][0x358] ;  /* 0x00006b00ff1277ac */ /* 0x000e620008000a00 */
[----:B0-----:R-:W-:-:S04]  /*0110*/  UIADD3 UR4, UPT, UPT, UR29, 0x6, URZ ;  /* 0x000000061d047890 */ /* 0x001fc8000fffe0ff */
[----:B------:R-:W-:-:S09]  /*0120*/  UISETP.GE.U32.AND UP0, UPT, UR4, 0x7, UPT ;  /* 0x000000070400788c */ /* 0x000fd2000bf06070 */
[----:B-1----:R-:W-:Y:S05]  /*0130*/  BRA.U !UP0, `(.L_x_0) ;  /* 0x0000000908387547 */ /* 0x002fea000b800000 */
[----:B------:R-:W-:Y:S01]  /*0140*/  UIADD3 UR5, UPT, UPT, UR29, 0x3, URZ ;  /* 0x000000031d057890 */ /* 0x000fe2000fffe0ff */
[----:B------:R-:W-:Y:S01]  /*0150*/  CS2R R6, SRZ ;  /* 0x0000000000067805 */ /* 0x000fe2000001ff00 */
[----:B------:R-:W-:Y:S02]  /*0160*/  UIADD3 UR4, UPT, UPT, UR29, 0x3, URZ ;  /* 0x000000031d047890 */ /* 0x000fe4000fffe0ff */
[----:B------:R-:W-:-:S04]  /*0170*/  USHF.R.S32.HI UR8, URZ, 0x1f, UR5 ;  /* 0x0000001fff087899 */ /* 0x000fc80008011405 */
[----:B------:R-:W-:Y:S02]  /*0180*/  ULEA.HI UR8, UR8, UR5, URZ, 0x2 ;  /* 0x0000000508087291 */ /* 0x000fe4000f8f10ff */
[----:B------:R-:W-:Y:S02]  /*0190*/  USHF.R.S32.HI UR5, URZ, 0x1f, UR4 ;  /* 0x0000001fff057899 */ /* 0x000fe40008011404 */
[----:B------:R-:W-:Y:S02]  /*01a0*/  USHF.R.S32.HI UR9, URZ, 0x2, UR8 ;  /* 0x00000002ff097899 */ /* 0x000fe40008011408 */
[----:B------:R-:W-:Y:S02]  /*01b0*/  ULEA.HI UR5, UR5, UR4, URZ, 0x2 ;  /* 0x0000000405057291 */ /* 0x000fe4000f8f10ff */
[----:B------:R-:W-:Y:S02]  /*01c0*/  UISETP.LT.U32.AND UP0, UPT, UR9, 0x1, UPT ;  /* 0x000000010900788c */ /* 0x000fe4000bf01070 */
[----:B------:R-:W-:-:S02]  /*01d0*/  USHF.R.S32.HI UR8, URZ, 0x2, UR5 ;  /* 0x00000002ff087899 */ /* 0x000fc40008011405 */
[----:B------:R-:W-:Y:S02]  /*01e0*/  USEL UR28, UR9, 0x1, !UP0 ;  /* 0x00000001091c7887 */ /* 0x000fe4000c000000 */
[----:B------:R-:W-:Y:S02]  /*01f0*/  UISETP.GE.U32.AND UP0, UPT, UR8, 0x4, UPT ;  /* 0x000000040800788c */ /* 0x000fe4000bf06070 */
[----:B------:R-:W-:Y:S02]  /*0200*/  UISETP.LT.U32.AND UP2, UPT, UR8, 0x1, UPT ;  /* 0x000000010800788c */ /* 0x000fe4000bf41070 */
[----:B------:R-:W-:Y:S01]  /*0210*/  ULOP3.LUT UP1, URZ, UR28, 0x3, URZ, 0xc0, !UPT ;  /* 0x000000031cff7892 */ /* 0x000fe2000f82c0ff */
[----:B------:R-:W-:Y:S01]  /*0220*/  UMOV UR4, URZ ;  /* 0x000000ff00047c82 */ /* 0x000fe20008000000 */
[----:B------:R-:W-:Y:S01]  /*0230*/  UMOV UR5, URZ ;  /* 0x000000ff00057c82 */ /* 0x000fe20008000000 */
[----:B------:R-:W-:Y:S02]  /*0240*/  USEL UR8, UR8, 0x1, !UP2 ;  /* 0x0000000108087887 */ /* 0x000fe4000d000000 */
[----:B------:R-:W-:Y:S10]  /*0250*/  BRA.U !UP0, `(.L_x_1) ;  /* 0x00000005082c7547 */ /* 0x000ff4000b800000 */
[----:B------:R-:W0:Y:S01]  /*0260*/  S2R R2, SR_LANEID ;  /* 0x0000000000027919 */ /* 0x000e220000000000 */
[----:B------:R-:W1:Y:S01]  /*0270*/  LDCU.128 UR24, c[0x0][0x380] ;  /* 0x00007000ff1877ac */ /* 0x000e620008000c00 */
[----:B------:R-:W-:Y:S02]  /*0280*/  IMAD.MOV.U32 R5, RZ, RZ, RZ ;  /* 0x000000ffff057224 */ /* 0x000fe400078e00ff */
[----:B------:R-:W-:Y:S01]  /*0290*/  IMAD.MOV.U32 R3, RZ, RZ, RZ ;  /* 0x000000ffff037224 */ /* 0x000fe200078e00ff */
[----:B------:R-:W2:Y:S01]  /*02a0*/  LDCU UR14, c[0x0][0x3ac] ;  /* 0x00007580ff0e77ac */ /* 0x000ea20008000800 */
[----:B------:R-:W-:Y:S02]  /*02b0*/  UIMAD.WIDE.U32 UR4, UR7, UR29, URZ ;  /* 0x0000001d070472a5 */ /* 0x000fe4000f8e00ff */
[----:B------:R-:W-:Y:S02]  /*02c0*/  UIMAD.WIDE.U32 UR22, UR20, 0x20, URZ ;  /* 0x00000020141678a5 */ /* 0x000fe4000f8e00ff */
[----:B------:R-:W-:-:S02]  /*02d0*/  USHF.L.U32 UR15, UR21, 0x5, URZ ;  /* 0x00000005150f7899 */ /* 0x000fc400080006ff */
[----:B------:R-:W-:Y:S02]  /*02e0*/  USHF.L.U64.HI UR17, UR20, 0x7, UR21 ;  /* 0x0000000714117899 */ /* 0x000fe40008010215 */
[----:B------:R-:W-:Y:S02]  /*02f0*/  USHF.L.U64.HI UR16, UR20, 0x6, UR21 ;  /* 0x0000000614107899 */ /* 0x000fe40008010215 */
[----:B-1----:R-:W-:Y:S02]  /*0300*/  ULEA UR13, UP0, UR4, UR24, 0x6 ;  /* 0x00000018040d7291 */ /* 0x002fe4000f8030ff */
[----:B------:R-:W-:Y:S02]  /*0310*/  ULEA UR12, UP2, UR6, UR26, 0x3 ;  /* 0x0000001a060c7291 */ /* 0x000fe4000f8418ff */
[----:B--2---:R-:W-:Y:S02]  /*0320*/  UIMAD UR14, UR7, UR14, UR5 ;  /* 0x0000000e070e72a4 */ /* 0x004fe4000f8e0205 */
[----:B------:R-:W-:-:S02]  /*0330*/  USHF.R.S32.HI UR5, URZ, 0x1f, UR8 ;  /* 0x0000001fff057899 */ /* 0x000fc40008011408 */
[----:B------:R-:W-:Y:S02]  /*0340*/  ULEA.HI.X UR14, UR4, UR25, UR14, 0x6, UP0 ;  /* 0x00000019040e7291 */ /* 0x000fe400080f340e */
[----:B------:R-:W-:Y:S02]  /*0350*/  ULOP3.LUT UR4, UR8, 0xfffffffc, URZ, 0xc0, !UPT ;  /* 0xfffffffc08047892 */ /* 0x000fe4000f8ec0ff */
[----:B------:R-:W-:Y:S01]  /*0360*/  UIADD3 UR13, UP0, UPT, UR13, 0x40, URZ ;  /* 0x000000400d0d7890 */ /* 0x000fe2000ff1e0ff */
[----:B0-----:R-:W-:Y:S01]  /*0370*/  SHF.R.U32.HI R4, RZ, 0x2, R2 ;  /* 0x00000002ff047819 */ /* 0x001fe20000011602 */
[----:B------:R-:W-:Y:S01]  /*0380*/  ULEA.HI.X UR9, UR6, UR27, URZ, 0x3, UP2 ;  /* 0x0000001b06097291 */ /* 0x000fe200090f1cff */
[----:B------:R-:W-:Y:S01]  /*0390*/  LOP3.LUT R2, R2, 0x3, RZ, 0xc0, !PT ;  /* 0x0000000302027812 */ /* 0x000fe200078ec0ff */
[----:B------:R-:W-:Y:S02]  /*03a0*/  UIADD3 UR15, UPT, UPT, UR23, UR15, URZ ;  /* 0x0000000f170f7290 */ /* 0x000fe4000fffe0ff */
[----:B------:R-:W-:-:S02]  /*03b0*/  UIADD3.X UR14, UPT, UPT, URZ, UR14, URZ, UP0, !UPT ;  /* 0x0000000eff0e7290 */ /* 0x000fc400087fe4ff */
[----:B------:R-:W-:Y:S01]  /*03c0*/  IMAD.WIDE.U32 R6, R2, UR20, R4 ;  /* 0x0000001402067c25 */ /* 0x000fe2000f8e0004 */
[----:B------:R-:W-:Y:S01]  /*03d0*/  UMOV UR10, UR4 ;  /* 0x00000004000a7c82 */ /* 0x000fe20008000000 */
[----:B------:R-:W-:Y:S02]  /*03e0*/  UMOV UR11, UR5 ;  /* 0x00000005000b7c82 */ /* 0x000fe40008000000 */
[----:B------:R-:W-:Y:S01]  /*03f0*/  IMAD.WIDE.U32 R2, R4, UR29, R2 ;  /* 0x0000001d04027c25 */ /* 0x000fe2000f8e0002 */
[C---:B------:R-:W-:Y:S02]  /*0400*/  SHF.L.U64.HI R12, R6.reuse, 0x3, R7 ;  /* 0x00000003060c7819 */ /* 0x040fe40000010207 */
[----:B------:R-:W-:Y:S01]  /*0410*/  CS2R R4, SRZ ;  /* 0x0000000000047805 */ /* 0x000fe2000001ff00 */
[----:B------:R-:W-:Y:S01]  /*0420*/  IMAD.SHL.U32 R0, R6, 0x8, RZ ;  /* 0x0000000806007824 */ /* 0x000fe200078e00ff */
[----:B------:R-:W-:Y:S02]  /*0430*/  CS2R R6, SRZ ;  /* 0x0000000000067805 */ /* 0x000fe4000001ff00 */
[----:B------:R-:W-:-:S07]  /*0440*/  SHF.L.U64.HI R13, R2, 0x3, R3 ;  /* 0x00000003020d7819 */ /* 0x000fce0000010203 */
.L_x_2:
[----:B------:R-:W-:Y:S01]  /*0450*/  IADD3 R24, P1, PT, R0, UR12, RZ ;  /* 0x0000000c00187c10 */ /* 0x000fe2000ff3e0ff */
[----:B------:R-:W-:Y:S01]  /*0460*/  UIADD3 UR8, UP0, UPT, UR12, UR22, URZ ;  /* 0x000000160c087290 */ /* 0x000fe2000ff1e0ff */
[----:B------:R-:W-:Y:S02]  /*0470*/  LEA R26, P0, R2, UR13, 0x3 ;  /* 0x0000000d021a7c11 */ /* 0x000fe4000f8018ff */
[----:B------:R-:W-:Y:S02]  /*0480*/  IADD3.X R25, PT, PT, R12, UR9, RZ, P1, !PT ;  /* 0x000000090c197c10 */ /* 0x000fe40008ffe4ff */
[----:B------:R-:W-:-:S04]  /*0490*/  IADD3.X R27, PT, PT, R13, UR14, RZ, P0, !PT ;  /* 0x0000000e0d1b7c10 */ /* 0x000fc800087fe4ff */
[----:B------:R-:W2:Y:S04]  /*04a0*/  LD.E.64 R24, desc[UR18][R24.64] ;  /* 0x0000001218187980 */ /* 0x000ea8000c101b00 */
[----:B------:R-:W2:Y:S01]  /*04b0*/  LD.E.64 R22, desc[UR18][R26.64+-0x40] ;  /* 0xffffc0121a167980 */ /* 0x000ea2000c101b00 */
[----:B------:R-:W-:Y:S01]  /*04c0*/  IMAD.U32 R9, RZ, RZ, UR15 ;  /* 0x0000000fff097e24 */ /* 0x000fe2000f8e00ff */
[----:B------:R-:W-:Y:S02]  /*04d0*/  PLOP3.LUT P1, PT, PT, PT, UP0, 0x80, 0x8 ;  /* 0x000000000008781c */ /* 0x000fe40003f2f008 */
[----:B------:R-:W-:Y:S01]  /*04e0*/  IADD3 R20, P0, PT, R0, UR8, RZ ;  /* 0x0000000800147c10 */ /* 0x000fe2000ff1e0ff */
[----:B------:R-:W-:Y:S01]  /*04f0*/  ULEA UR8, UP0, UR20, UR12, 0x6 ;  /* 0x0000000c14087291 */ /* 0x000fe2000f8030ff */
[----:B------:R-:W3:Y:S02]  /*0500*/  LD.E.64 R18, desc[UR18][R26.64+-0x20] ;  /* 0xffffe0121a127980 */ /* 0x000ee4000c101b00 */
[----:B------:R-:W-:Y:S01]  /*0510*/  IADD3.X R21, PT, PT, R12, UR9, R9, P0, P1 ;  /* 0x000000090c157c10 */ /* 0x000fe200087e2409 */
[----:B------:R-:W-:Y:S01]  /*0520*/  IMAD.U32 R9, RZ, RZ, UR16 ;  /* 0x00000010ff097e24 */ /* 0x000fe2000f8e00ff */
[----:B------:R-:W-:Y:S01]  /*0530*/  UIMAD UR26, UR21, 0x60, URZ ;  /* 0x00000060151a78a4 */ /* 0x000fe2000f8e02ff */
[----:B------:R-:W4:Y:S04]  /*0540*/  LD.E.64 R14, desc[UR18][R26.64] ;  /* 0x000000121a0e7980 */ /* 0x000f28000c101b00 */
[----:B------:R-:W3:Y:S01]  /*0550*/  LD.E.64 R20, desc[UR18][R20.64] ;  /* 0x0000001214147980 */ /* 0x000ee2000c101b00 */
[----:B------:R-:W-:-:S02]  /*0560*/  PLOP3.LUT P1, PT, PT, PT, UP0, 0x80, 0x8 ;  /* 0x000000000008781c */ /* 0x000fc40003f2f008 */
[----:B------:R-:W-:-:S04]  /*0570*/  IADD3 R16, P0, PT, R0, UR8, RZ ;  /* 0x0000000800107c10 */ /* 0x000fc8000ff1e0ff */
[----:B------:R-:W-:Y:S01]  /*0580*/  IADD3.X R17, PT, PT, R12, UR9, R9, P0, P1 ;  /* 0x000000090c117c10 */ /* 0x000fe200087e2409 */
[----:B------:R-:W-:Y:S02]  /*0590*/  UMOV UR8, UR12 ;  /* 0x0000000c00087c82 */ /* 0x000fe40008000000 */
[----:B------:R-:W-:-:S03]  /*05a0*/  UIMAD.WIDE.U32 UR24, UR20, 0x60, UR8 ;  /* 0x00000060141878a5 */ /* 0x000fc6000f8e0008 */
[----:B------:R-:W4:Y:S01]  /*05b0*/  LD.E.64 R16, desc[UR18][R16.64] ;  /* 0x0000001210107980 */ /* 0x000f22000c101b00 */
[----:B------:R-:W-:Y:S02]  /*05c0*/  IMAD.U32 R9, RZ, RZ, UR26 ;  /* 0x0000001aff097e24 */ /* 0x000fe4000f8e00ff */
[----:B------:R-:W-:-:S04]  /*05d0*/  IADD3 R10, P0, PT, R0, UR24, RZ ;  /* 0x00000018000a7c10 */ /* 0x000fc8000ff1e0ff */
[----:B------:R-:W-:Y:S02]  /*05e0*/  IADD3.X R11, PT, PT, R12, UR25, R9, P0, !PT ;  /* 0x000000190c0b7c10 */ /* 0x000fe400087fe409 */
[----:B------:R-:W5:Y:S04]  /*05f0*/  LD.E.64 R8, desc[UR18][R26.64+0x20] ;  /* 0x000020121a087980 */ /* 0x000f68000c101b00 */
[----:B------:R-:W5:Y:S01]  /*0600*/  LD.E.64 R10, desc[UR18][R10.64] ;  /* 0x000000120a0a7980 */ /* 0x000f62000c101b00 */
[----:B------:R-:W-:-:S04]  /*0610*/  UIADD3 UR10, UP0, UPT, UR10, -0x4, URZ ;  /* 0xfffffffc0a0a7890 */ /* 0x000fc8000ff1e0ff */
[----:B------:R-:W-:Y:S02]  /*0620*/  UIADD3.X UR11, UPT, UPT, UR11, -0x1, URZ, UP0, !UPT ;  /* 0xffffffff0b0b7890 */ /* 0x000fe400087fe4ff */
[----:B------:R-:W-:-:S04]  /*0630*/  UISETP.NE.U32.AND UP0, UPT, UR10, URZ, UPT ;  /* 0x000000ff0a00728c */ /* 0x000fc8000bf05070 */
[----:B------:R-:W-:Y:S02]  /*0640*/  UISETP.NE.AND.EX UP0, UPT, UR11, URZ, UPT, UP0 ;  /* 0x000000ff0b00728c */ /* 0x000fe4000bf05300 */
[----:B------:R-:W-:Y:S02]  /*0650*/  UIADD3 UR13, UP2, UPT, UR13, 0x80, URZ ;  /* 0x000000800d0d7890 */ /* 0x000fe4000ff5e0ff */
[----:B------:R-:W-:Y:S02]  /*0660*/  ULEA UR12, UP3, UR20, UR12, 0x7 ;  /* 0x0000000c140c7291 */ /* 0x000fe4000f8638ff */
[----:B------:R-:W-:Y:S02]  /*0670*/  UIADD3.X UR14, UPT, UPT, URZ, UR14, URZ, UP2, !UPT ;  /* 0x0000000eff0e7290 */ /* 0x000fe400097fe4ff */
[----:B------:R-:W-:Y:S01]  /*0680*/  UIADD3.X UR9, UPT, UPT, UR9, UR17, URZ, UP3, !UPT ;  /* 0x0000001109097290 */ /* 0x000fe20009ffe4ff */
[----:B-12---:R-:W3:-:S15]  /*0690*/  DMMA.8x8x4 R4, R22, R24, R4 ;  /* 0x000000181604723f */ /* 0x006ede0000000004 */
[----:B------:R-:W-:-:S01]  /*06a0*/  NOP ;  /* 0x0000000000007918 */ /* 0x000fc20000000000 */
[----:B---3--:R-:W4:-:S15]  /*06b0*/  DMMA.8x8x4 R4, R18, R20, R4 ;  /* 0x000000141204723f */ /* 0x008f1e0000000004 */
[----:B------:R-:W-:-:S01]  /*06c0*/  NOP ;  /* 0x0000000000007918 */ /* 0x000fc20000000000 */
[----:B----4-:R-:W5:-:S15]  /*06d0*/  DMMA.8x8x4 R4, R14, R16, R4 ;  /* 0x000000100e04723f */ /* 0x010f5e0000000004 */
[----:B------:R-:W-:-:S01]  /*06e0*/  NOP ;  /* 0x0000000000007918 */ /* 0x000fc20000000000 */
[----:B-----5:R0:W1:Y:S02]  /*06f0*/  DMMA.8x8x4 R4, R8, R10, R4 ;  /* 0x0000000a0804723f */ /* 0x0200640000000004 */
[----:B0-----:R-:W-:Y:S05]  /*0700*/  BRA.U UP0, `(.L_x_2) ;  /* 0xfffffffd00507547 */ /* 0x001fea000b83ffff */
.L_x_1:
[----:B------:R-:W-:Y:S05]  /*0710*/  BRA.U !UP1, `(.L_x_0) ;  /* 0x0000000109c07547 */ /* 0x000fea000b800000 */
[----:B------:R-:W0:Y:S01]  /*0720*/  S2R R8, SR_LANEID ;  /* 0x0000000000087919 */ /* 0x000e220000000000 */
[----:B------:R-:W2:Y:S01]  /*0730*/  LDCU UR23, c[0x0][0x3ac] ;  /* 0x00007580ff1777ac */ /* 0x000ea20008000800 */
[----:B------:R-:W-:Y:S02]  /*0740*/  IMAD.MOV.U32 R3, RZ, RZ, RZ ;  /* 0x000000ffff037224 */ /* 0x000fe400078e00ff */
[----:B------:R-:W-:Y:S01]  /*0750*/  IMAD.MOV.U32 R9, RZ, RZ, RZ ;  /* 0x000000ffff097224 */ /* 0x000fe200078e00ff */
[----:B------:R-:W3:Y:S01]  /*0760*/  LDCU.128 UR8, c[0x0][0x380] ;  /* 0x00007000ff0877ac */ /* 0x000ee20008000c00 */
[----:B------:R-:W-:Y:S02]  /*0770*/  UIMAD UR17, UR5, UR20, URZ ;  /* 0x00000014051172a4 */ /* 0x000fe4000f8e02ff */
[----:B------:R-:W-:Y:S02]  /*0780*/  USHF.L.U64.HI UR16, UR4, 0x5, UR5 ;  /* 0x0000000504107899 */ /* 0x000fe40008010205 */
[----:B------:R-:W-:-:S02]  /*0790*/  UIMAD.WIDE.U32 UR14, UR7, UR29, URZ ;  /* 0x0000001d070e72a5 */ /* 0x000fc4000f8e00ff */
[----:B------:R-:W-:Y:S02]  /*07a0*/  USHF.L.U32 UR5, UR4, 0x5, URZ ;  /* 0x0000000504057899 */ /* 0x000fe400080006ff */
[----:B------:R-:W-:Y:S02]  /*07b0*/  UIMAD.WIDE.U32 UR12, UR4, UR20, URZ ;  /* 0x00000014040c72a5 */ /* 0x000fe4000f8e00ff */
[----:B------:R-:W-:Y:S02]  /*07c0*/  UIMAD UR22, UR4, UR21, UR17 ;  /* 0x00000015041672a4 */ /* 0x000fe4000f8e0211 */
[----:B------:R-:W-:Y:S02]  /*07d0*/  ULEA UR4, UP1, UR14, UR5, 0x6 ;  /* 0x000000050e047291 */ /* 0x000fe4000f8230ff */
[----:B------:R-:W-:Y:S02]  /*07e0*/  USHF.L.U32 UR17, UR12, 0x5, URZ ;  /* 0x000000050c117899 */ /* 0x000fe400080006ff */
[----:B------:R-:W-:-:S02]  /*07f0*/  UIADD3 UR5, UPT, UPT, UR13, UR22, URZ ;  /* 0x000000160d057290 */ /* 0x000fc4000fffe0ff */
[----:B--2---:R-:W-:Y:S02]  /*0800*/  UIMAD UR23, UR7, UR23, UR15 ;  /* 0x00000017071772a4 */ /* 0x004fe4000f8e020f */
[----:B---3--:R-:W-:Y:S02]  /*0810*/  UIADD3 UR8, UP2, UPT, UR4, UR8, URZ ;  /* 0x0000000804087290 */ /* 0x008fe4000ff5e0ff */
[----:B------:R-:W-:Y:S01]  /*0820*/  ULEA UR4, UP0, UR6, UR17, 0x3 ;  /* 0x0000001106047291 */ /* 0x000fe2000f8018ff */
[----:B0-----:R-:W-:Y:S01]  /*0830*/  LOP3.LUT R2, R8, 0x3, RZ, 0xc0, !PT ;  /* 0x0000000308027812 */ /* 0x001fe200078ec0ff */
[----:B------:R-:W-:Y:S01]  /*0840*/  USHF.L.U64.HI UR12, UR12, 0x5, UR5 ;  /* 0x000000050c0c7899 */ /* 0x000fe20008010205 */
[----:B------:R-:W-:Y:S01]  /*0850*/  SHF.R.U32.HI R8, RZ, 0x2, R8 ;  /* 0x00000002ff087819 */ /* 0x000fe20000011608 */
[----:B------:R-:W-:Y:S02]  /*0860*/  ULEA.HI.X UR14, UR14, UR16, UR23, 0x6, UP1 ;  /* 0x000000100e0e7291 */ /* 0x000fe400088f3417 */
[----:B------:R-:W-:-:S02]  /*0870*/  UIADD3 UR10, UP1, UPT, UR4, UR10, URZ ;  /* 0x0000000a040a7290 */ /* 0x000fc4000ff3e0ff */
[----:B------:R-:W-:Y:S01]  /*0880*/  IMAD.WIDE.U32 R12, R8, UR29, R2 ;  /* 0x0000001d080c7c25 */ /* 0x000fe2000f8e0002 */
[----:B------:R-:W-:Y:S02]  /*0890*/  ULEA.HI.X UR4, UR6, UR12, URZ, 0x3, UP0 ;  /* 0x0000000c06047291 */ /* 0x000fe400080f1cff */
[----:B------:R-:W-:Y:S01]  /*08a0*/  UIADD3.X UR9, UPT, UPT, UR14, UR9, URZ, UP2, !UPT ;  /* 0x000000090e097290 */ /* 0x000fe200097fe4ff */
[----:B------:R-:W-:Y:S01]  /*08b0*/  IMAD.WIDE.U32 R10, R2, UR20, R8 ;  /* 0x00000014020a7c25 */ /* 0x000fe2000f8e0008 */
[----:B------:R-:W-:Y:S01]  /*08c0*/  SHF.L.U64.HI R0, R12, 0x3, R13 ;  /* 0x000000030c007819 */ /* 0x000fe2000001020d */
[----:B------:R-:W-:Y:S02]  /*08d0*/  UIADD3.X UR11, UPT, UPT, UR4, UR11, URZ, UP1, !UPT ;  /* 0x0000000b040b7290 */ /* 0x000fe40008ffe4ff */
[----:B------:R-:W-:Y:S01]  /*08e0*/  USHF.L.U64.HI UR12, UR20, 0x5, UR21 ;  /* 0x00000005140c7899 */ /* 0x000fe20008010215 */
[----:B------:R-:W-:Y:S01]  /*08f0*/  SHF.L.U64.HI R14, R10, 0x3, R11 ;  /* 0x000000030a0e7819 */ /* 0x000fe2000001020b */
[----:B------:R-:W-:Y:S01]  /*0900*/  ULOP3.LUT UR5, UR28, 0x3, URZ, 0xc0, !UPT ;  /* 0x000000031c057892 */ /* 0x000fe2000f8ec0ff */
[----:B------:R-:W-:-:S11]  /*0910*/  UMOV UR4, URZ ;  /* 0x000000ff00047c82 */ /* 0x000fd60008000000 */
.L_x_3:
[----:B------:R-:W-:Y:S02]  /*0920*/  LEA R2, P0, R12, UR8, 0x3 ;  /* 0x000000080c027c11 */ /* 0x000fe4000f8018ff */
[----:B------:R-:W-:Y:S02]  /*0930*/  LEA R8, P1, R10, UR10, 0x3 ;  /* 0x0000000a0a087c11 */ /* 0x000fe4000f8218ff */
[----:B------:R-:W-:Y:S02]  /*0940*/  IADD3.X R3, PT, PT, R0, UR9, RZ, P0, !PT ;  /* 0x0000000900037c10 */ /* 0x000fe400087fe4ff */
[----:B------:R-:W-:-:S04]  /*0950*/  IADD3.X R9, PT, PT, R14, UR11, RZ, P1, !PT ;  /* 0x0000000b0e097c10 */ /* 0x000fc80008ffe4ff */
[----:B------:R-:W1:Y:S04]  /*0960*/  LD.E.64 R2, desc[UR18][R2.64] ;  /* 0x0000001202027980 */ /* 0x000e68000c101b00 */
[----:B------:R-:W1:Y:S01]  /*0970*/  LD.E.64 R8, desc[UR18][R8.64] ;  /* 0x0000001208087980 */ /* 0x000e62000c101b00 */
[----:B------:R-:W-:Y:S02]  /*0980*/  UIADD3 UR5, UP0, UPT, UR5, -0x1, URZ ;  /* 0xffffffff05057890 */ /* 0x000fe4000ff1e0ff */
[----:B------:R-:W-:Y:S02]  /*0990*/  ULEA UR10, UP1, UR20, UR10, 0x5 ;  /* 0x0000000a140a7291 */ /* 0x000fe4000f8228ff */
[----:B------:R-:W-:Y:S02]  /*09a0*/  UIADD3.X UR4, UPT, UPT, UR4, -0x1, URZ, UP0, !UPT ;  /* 0xffffffff04047890 */ /* 0x000fe400087fe4ff */
[----:B------:R-:W-:-:S02]  /*09b0*/  UISETP.NE.U32.AND UP0, UPT, UR5, URZ, UPT ;  /* 0x000000ff0500728c */ /* 0x000fc4000bf05070 */
[----:B------:R-:W-:Y:S02]  /*09c0*/  UIADD3 UR8, UP2, UPT, UR8, 0x20, URZ ;  /* 0x0000002008087890 */ /* 0x000fe4000ff5e0ff */
[----:B------:R-:W-:Y:S02]  /*09d0*/  UISETP.NE.AND.EX UP0, UPT, UR4, URZ, UPT, UP0 ;  /* 0x000000ff0400728c */ /* 0x000fe4000bf05300 */
[----:B------:R-:W-:Y:S02]  /*09e0*/  UIADD3.X UR11, UPT, UPT, UR11, UR12, URZ, UP1, !UPT ;  /* 0x0000000c0b0b7290 */ /* 0x000fe40008ffe4ff */
[----:B------:R-:W-:Y:S01]  /*09f0*/  UIADD3.X UR9, UPT, UPT, URZ, UR9, URZ, UP2, !UPT ;  /* 0x00000009ff097290 */ /* 0x000fe200097fe4ff */
[----:B-12---:R0:W2:Y:S04]  /*0a00*/  DMMA.8x8x4 R4, R2, R8, R4 ;  /* 0x000000080204723f */ /* 0x0060a80000000004 */
[----:B0-----:R-:W-:Y:S07]  /*0a10*/  BRA.U UP0, `(.L_x_3) ;  /* 0xfffffffd00c07547 */ /* 0x001fee000b83ffff */
.L_x_0:
[----:B------:R-:W0:Y:S01]  /*0a20*/  S2R R0, SR_LANEID ;  /* 0x0000000000007919 */ /* 0x000e220000000000 */
[----:B------:R-:W3:Y:S01]  /*0a30*/  LDCU.64 UR8, c[0x0][0x390] ;  /* 0x00007200ff0877ac */ /* 0x000ee20008000a00 */
[----:B------:R-:W-:Y:S01]  /*0a40*/  IMAD.MOV.U32 R3, RZ, RZ, RZ ;  /* 0x000000ffff037224 */ /* 0x000fe200078e00ff */
[----:B------:R-:W-:Y:S01]  /*0a50*/  USHF.L.U32 UR7, UR7, 0x3, URZ ;  /* 0x0000000307077899 */ /* 0x000fe200080006ff */
[----:B------:R-:W-:Y:S01]  /*0a60*/  UMOV UR4, UR6 ;  /* 0x0000000600047c82 */ /* 0x000fe20008000000 */
[----:B------:R-:W-:Y:S02]  /*0a70*/  UMOV UR5, URZ ;  /* 0x000000ff00057c82 */ /* 0x000fe40008000000 */
[----:B------:R-:W-:-:S04]  /*0a80*/  UIMAD.WIDE.U32 UR4, UR7, UR20, UR4 ;  /* 0x00000014070472a5 */ /* 0x000fc8000f8e0004 */
[----:B------:R-:W-:Y:S02]  /*0a90*/  UIMAD UR6, UR7, UR21, UR5 ;  /* 0x00000015070672a4 */ /* 0x000fe4000f8e0205 */
[----:B---3--:R-:W-:-:S04]  /*0aa0*/  ULEA UR5, UP0, UR4, UR8, 0x3 ;  /* 0x0000000804057291 */ /* 0x008fc8000f8018ff */
[----:B------:R-:W-:Y:S01]  /*0ab0*/  ULEA.HI.X UR4, UR4, UR9, UR6, 0x3, UP0 ;  /* 0x0000000904047291 */ /* 0x000fe200080f1c06 */
[----:B0-----:R-:W-:Y:S01]  /*0ac0*/  IMAD.SHL.U32 R2, R0, 0x2, RZ ;  /* 0x0000000200027824 */ /* 0x001fe200078e00ff */
[----:B------:R-:W-:-:S04]  /*0ad0*/  SHF.R.U32.HI R9, RZ, 0x2, R0 ;  /* 0x00000002ff097819 */ /* 0x000fc80000011600 */
[----:B------:R-:W-:-:S05]  /*0ae0*/  LOP3.LUT R2, R2, 0x6, RZ, 0xe2, !PT ;  /* 0x0000000602027812 */ /* 0x000fca00078ee2ff */
[----:B------:R-:W-:-:S03]  /*0af0*/  IMAD.WIDE.U32 R2, R9, UR20, R2 ;  /* 0x0000001409027c25 */ /* 0x000fc6000f8e0002 */
[----:B------:R-:W-:-:S04]  /*0b00*/  LEA R8, P0, R2, UR5, 0x3 ;  /* 0x0000000502087c11 */ /* 0x000fc8000f8018ff */
[----:B------:R-:W-:-:S05]  /*0b10*/  LEA.HI.X R9, R2, UR4, R3, 0x3, P0 ;  /* 0x0000000402097c11 */ /* 0x000fca00080f1c03 */
[----:B-12---:R-:W-:Y:S01]  /*0b20*/  ST.E.128 desc[UR18][R8.64], R4 ;  /* 0x0000000408007985 */ /* 0x006fe2000c101d12 */
[----:B------:R-:W-:Y:S05]  /*0b30*/  EXIT ;  /* 0x000000000000794d */ /* 0x000fea0003800000 */
.L_x_4:
[----:B------:R-:W-:-:S00]  /*0b40*/  BRA `(.L_x_4) ;  /* 0xfffffffc00fc7947 */ /* 0x000fc0000383ffff */
[----:B------:R-:W-:-:S00]  /*0b50*/  NOP ;  /* 0x0000000000007918 */ /* 0x000fc00000000000 */
        /* <DEDUP_REMOVED lines=10> */
.L_x_5:


//--------------------- .nv.shared.reserved.0     --------------------------
	.section	.nv.shared.reserved.0,"aw",@nobits
	.weak		__nv_reservedSMEM_offset_0_alias
	.size		__nv_reservedSMEM_offset_0_alias, 0, 64
	.other		__nv_reservedSMEM_offset_0_alias,@"STO_CUDA_RESERVED_SHARED STV_DEFAULT"
__nv_reservedSMEM_offset_0_alias:
	.zero		0
	.zero		64


//--------------------- .nv.constant0._Z9gemm_wmmaPKdS0_Pdmmm --------------------------
	.section	.nv.constant0._Z9gemm_wmmaPKdS0_Pdmmm,"a",@progbits
	.sectionflags	@""
	.align	4
.nv.constant0._Z9gemm_wmmaPKdS0_Pdmmm:
	.zero		944


//--------------------- SYMBOLS --------------------------

	.type		.nv.reservedSmem.offset0,@object
	.size		.nv.reservedSmem.offset0,0x4
